//
// Generated by NVIDIA NVVM Compiler
//
// Compiler Build ID: CL-36424714
// Cuda compilation tools, release 13.0, V13.0.88
// Based on NVVM 20.0.0
//

.version 9.0
.target sm_100
.address_size 64

	// .globl	_Z7MMM_GPUPfS_S_

.visible .entry _Z7MMM_GPUPfS_S_(
	.param .u64 .ptr .align 1 _Z7MMM_GPUPfS_S__param_0,
	.param .u64 .ptr .align 1 _Z7MMM_GPUPfS_S__param_1,
	.param .u64 .ptr .align 1 _Z7MMM_GPUPfS_S__param_2
)
{
	.reg .pred 	%p<4>;
	.reg .b32 	%r<11>;
	.reg .b32 	%f<10>;
	.reg .b64 	%rd<13>;

	ld.param.u64 	%rd1, [_Z7MMM_GPUPfS_S__param_0];
	ld.param.u64 	%rd2, [_Z7MMM_GPUPfS_S__param_1];
	ld.param.u64 	%rd3, [_Z7MMM_GPUPfS_S__param_2];
	mov.u32 	%r3, %ctaid.y;
	mov.u32 	%r4, %ntid.y;
	mov.u32 	%r5, %tid.y;
	mad.lo.s32 	%r1, %r3, %r4, %r5;
	mov.u32 	%r6, %ctaid.x;
	mov.u32 	%r7, %ntid.x;
	mov.u32 	%r8, %tid.x;
	mad.lo.s32 	%r2, %r6, %r7, %r8;
	setp.gt.u32 	%p1, %r1, 2;
	setp.gt.s32 	%p2, %r2, 2;
	or.pred  	%p3, %p1, %p2;
	@%p3 bra 	$L__BB0_2;
	cvta.to.global.u64 	%rd4, %rd3;
	cvta.to.global.u64 	%rd5, %rd1;
	cvta.to.global.u64 	%rd6, %rd2;
	mul.lo.s32 	%r9, %r1, 3;
	mul.wide.u32 	%rd7, %r9, 4;
	add.s64 	%rd8, %rd5, %rd7;
	ld.global.f32 	%f1, [%rd8];
	mul.wide.s32 	%rd9, %r2, 4;
	add.s64 	%rd10, %rd6, %rd9;
	ld.global.f32 	%f2, [%rd10];
	fma.rn.f32 	%f3, %f1, %f2, 0f00000000;
	ld.global.f32 	%f4, [%rd8+4];
	ld.global.f32 	%f5, [%rd10+12];
	fma.rn.f32 	%f6, %f4, %f5, %f3;
	ld.global.f32 	%f7, [%rd8+8];
	ld.global.f32 	%f8, [%rd10+24];
	fma.rn.f32 	%f9, %f7, %f8, %f6;
	add.s32 	%r10, %r9, %r2;
	mul.wide.s32 	%rd11, %r10, 4;
	add.s64 	%rd12, %rd4, %rd11;
	st.global.f32 	[%rd12], %f9;
$L__BB0_2:
	ret;

}


// ===== COMPILED SASS (sm_100) =====

	.target	sm_100

	.elftype	@"ET_EXEC"


//--------------------- .note.nv.tkinfo           --------------------------
	.section	.note.nv.tkinfo,"",@"SHT_NOTE"
	.sectionflags	@"SHF_NOTE_NV_TKINFO"
	.tkinfo
        /*0018*/ 	.word	0x00000002
        /*0030*/ 	.string	""
        /*0030*/ 	.string	"ptxas"
        /*0030*/ 	.string	"Cuda compilation tools, release 13.0, V13.0.88"
        /*0030*/ 	.string	"Build cuda_13.0.r13.0/compiler.36424714_0"
        /*0030*/ 	.string	"-arch sm_100 -m 64 "



//--------------------- .note.nv.cuinfo           --------------------------
	.section	.note.nv.cuinfo,"",@"SHT_NOTE"
	.sectionflags	@"SHF_NOTE_NV_CUINFO"
        /*0018*/ 	.short	0x0002
        /*001a*/ 	.short	0x0064
        /*001c*/ 	.short	0x0082
	.zero		2


//--------------------- .nv.info                  --------------------------
	.section	.nv.info,"",@"SHT_CUDA_INFO"
	.align	4


	//----- nvinfo : EIATTR_REGCOUNT
	.align		4
        /*0000*/ 	.byte	0x04, 0x2f
        /*0002*/ 	.short	(.L_1 - .L_0)
	.align		4
.L_0:
        /*0004*/ 	.word	index@(_Z7MMM_GPUPfS_S_)
        /*0008*/ 	.word	0x00000012


	//----- nvinfo : EIATTR_FRAME_SIZE
	.align		4
.L_1:
        /*000c*/ 	.byte	0x04, 0x11
        /*000e*/ 	.short	(.L_3 - .L_2)
	.align		4
.L_2:
        /*0010*/ 	.word	index@(_Z7MMM_GPUPfS_S_)
        /*0014*/ 	.word	0x00000000


	//----- nvinfo : EIATTR_MIN_STACK_SIZE
	.align		4
.L_3:
        /*0018*/ 	.byte	0x04, 0x12
        /*001a*/ 	.short	(.L_5 - .L_4)
	.align		4
.L_4:
        /*001c*/ 	.word	index@(_Z7MMM_GPUPfS_S_)
        /*0020*/ 	.word	0x00000000
.L_5:


//--------------------- .nv.compat                --------------------------
	.section	.nv.compat,"",@"SHT_CUDA_COMPAT_INFO"
	.align	4
        /*0000*/ 	.byte	0x02, 0x09, 0x00, 0x00, 0x02, 0x02, 0x01, 0x00, 0x02, 0x05, 0x05, 0x00, 0x03, 0x07, 0x01, 0x01
        /*0010*/ 	.byte	0x02, 0x03, 0x00, 0x00, 0x02, 0x06, 0x01, 0x00, 0x04, 0x0b, 0x08, 0x00, 0x09, 0x00, 0x00, 0x00
        /*0020*/ 	.byte	0x00, 0x00, 0x00, 0x00


//--------------------- .nv.info._Z7MMM_GPUPfS_S_ --------------------------
	.section	.nv.info._Z7MMM_GPUPfS_S_,"",@"SHT_CUDA_INFO"
	.sectionflags	@""
	.align	4


	//----- nvinfo : EIATTR_CUDA_API_VERSION
	.align		4
        /*0000*/ 	.byte	0x04, 0x37
        /*0002*/ 	.short	(.L_7 - .L_6)
.L_6:
        /*0004*/ 	.word	0x00000082


	//----- nvinfo : EIATTR_KPARAM_INFO
	.align		4
.L_7:
        /*0008*/ 	.byte	0x04, 0x17
        /*000a*/ 	.short	(.L_9 - .L_8)
.L_8:
        /*000c*/ 	.word	0x00000000
        /*0010*/ 	.short	0x0002
        /*0012*/ 	.short	0x0010
        /*0014*/ 	.byte	0x00, 0xf5, 0x21, 0x00


	//----- nvinfo : EIATTR_KPARAM_INFO
	.align		4
.L_9:
        /*0018*/ 	.byte	0x04, 0x17
        /*001a*/ 	.short	(.L_11 - .L_10)
.L_10:
        /*001c*/ 	.word	0x00000000
        /*0020*/ 	.short	0x0001
        /*0022*/ 	.short	0x0008
        /*0024*/ 	.byte	0x00, 0xf5, 0x21, 0x00


	//----- nvinfo : EIATTR_KPARAM_INFO
	.align		4
.L_11:
        /*0028*/ 	.byte	0x04, 0x17
        /*002a*/ 	.short	(.L_13 - .L_12)
.L_12:
        /*002c*/ 	.word	0x00000000
        /*0030*/ 	.short	0x0000
        /*0032*/ 	.short	0x0000
        /*0034*/ 	.byte	0x00, 0xf5, 0x21, 0x00


	//----- nvinfo : EIATTR_SPARSE_MMA_MASK
	.align		4
.L_13:
        /*0038*/ 	.byte	0x03, 0x50
        /*003a*/ 	.short	0x0000


	//----- nvinfo : EIATTR_MAXREG_COUNT
	.align		4
        /*003c*/ 	.byte	0x03, 0x1b
        /*003e*/ 	.short	0x00ff


	//----- nvinfo : EIATTR_MERCURY_ISA_VERSION
	.align		4
        /*0040*/ 	.byte	0x03, 0x5f
        /*0042*/ 	.short	0x0101


	//----- nvinfo : EIATTR_VRC_CTA_INIT_COUNT
	.align		4
        /*0044*/ 	.byte	0x02, 0x4a
	.zero		1
	.zero		1


	//----- nvinfo : EIATTR_EXIT_INSTR_OFFSETS
	.align		4
        /*0048*/ 	.byte	0x04, 0x1c
        /*004a*/ 	.short	(.L_15 - .L_14)


	//   ....[0]....
.L_14:
        /*004c*/ 	.word	0x000000b0


	//   ....[1]....
        /*0050*/ 	.word	0x000001f0


	//----- nvinfo : EIATTR_CBANK_PARAM_SIZE
	.align		4
.L_15:
        /*0054*/ 	.byte	0x03, 0x19
        /*0056*/ 	.short	0x0018


	//----- nvinfo : EIATTR_PARAM_CBANK
	.align		4
        /*0058*/ 	.byte	0x04, 0x0a
        /*005a*/ 	.short	(.L_17 - .L_16)
	.align		4
.L_16:
        /*005c*/ 	.word	index@(.nv.constant0._Z7MMM_GPUPfS_S_)
        /*0060*/ 	.short	0x0380
        /*0062*/ 	.short	0x0018


	//----- nvinfo : EIATTR_SW_WAR
	.align		4
.L_17:
        /*0064*/ 	.byte	0x04, 0x36
        /*0066*/ 	.short	(.L_19 - .L_18)
.L_18:
        /*0068*/ 	.word	0x00000008
.L_19:


//--------------------- .nv.callgraph             --------------------------
	.section	.nv.callgraph,"",@"SHT_CUDA_CALLGRAPH"
	.align	4
	.sectionentsize	8
	.align		4
        /*0000*/ 	.word	0x00000000
	.align		4
        /*0004*/ 	.word	0xffffffff
	.align		4
        /*0008*/ 	.word	0x00000000
	.align		4
        /*000c*/ 	.word	0xfffffffe
	.align		4
        /*0010*/ 	.word	0x00000000
	.align		4
        /*0014*/ 	.word	0xfffffffd
	.align		4
        /*0018*/ 	.word	0x00000000
	.align		4
        /*001c*/ 	.word	0xfffffffc


//--------------------- .text._Z7MMM_GPUPfS_S_    --------------------------
	.section	.text._Z7MMM_GPUPfS_S_,"ax",@progbits
	.align	128
        .global         _Z7MMM_GPUPfS_S_
        .type           _Z7MMM_GPUPfS_S_,@function
        .size           _Z7MMM_GPUPfS_S_,(.L_x_1 - _Z7MMM_GPUPfS_S_)
        .other          _Z7MMM_GPUPfS_S_,@"STO_CUDA_ENTRY STV_DEFAULT"
_Z7MMM_GPUPfS_S_:
.text._Z7MMM_GPUPfS_S_:
[----:B------:R-:W-:Y:S01]  /*0000*/  LDC R1, c[0x0][0x37c] ;  /* 0x0000df00ff017b82 */ /* 0x000fe20000000800 */
[----:B------:R-:W0:Y:S07]  /*0010*/  S2R R2, SR_TID.X ;  /* 0x0000000000027919 */ /* 0x000e2e0000002100 */
[----:B------:R-:W1:Y:S01]  /*0020*/  LDC R0, c[0x0][0x364] ;  /* 0x0000d900ff007b82 */ /* 0x000e620000000800 */
[----:B------:R-:W1:Y:S07]  /*0030*/  S2R R3, SR_TID.Y ;  /* 0x0000000000037919 */ /* 0x000e6e0000002200 */
[----:B------:R-:W0:Y:S08]  /*0040*/  S2UR UR5, SR_CTAID.X ;  /* 0x00000000000579c3 */ /* 0x000e300000002500 */
[----:B------:R-:W0:Y:S08]  /*0050*/  LDC R9, c[0x0][0x360] ;  /* 0x0000d800ff097b82 */ /* 0x000e300000000800 */
[----:B------:R-:W1:Y:S01]  /*0060*/  S2UR UR4, SR_CTAID.Y ;  /* 0x00000000000479c3 */ /* 0x000e620000002600 */
[----:B0-----:R-:W-:-:S05]  /*0070*/  IMAD R9, R9, UR5, R2 ;  /* 0x0000000509097c24 */ /* 0x001fca000f8e0202 */
[----:B------:R-:W-:Y:S01]  /*0080*/  ISETP.GT.AND P0, PT, R9, 0x2, PT ;  /* 0x000000020900780c */ /* 0x000fe20003f04270 */
[----:B-1----:R-:W-:-:S05]  /*0090*/  IMAD R0, R0, UR4, R3 ;  /* 0x0000000400007c24 */ /* 0x002fca000f8e0203 */
[----:B------:R-:W-:-:S13]  /*00a0*/  ISETP.GT.U32.OR P0, PT, R0, 0x2, P0 ;  /* 0x000000020000780c */ /* 0x000fda0000704470 */
[----:B------:R-:W-:Y:S05]  /*00b0*/  @P0 EXIT ;  /* 0x000000000000094d */ /* 0x000fea0003800000 */
[----:B------:R-:W0:Y:S01]  /*00c0*/  LDC.64 R2, c[0x0][0x380] ;  /* 0x0000e000ff027b82 */ /* 0x000e220000000a00 */
[----:B------:R-:W1:Y:S01]  /*00d0*/  LDCU.64 UR4, c[0x0][0x358] ;  /* 0x00006b00ff0477ac */ /* 0x000e620008000a00 */
[----:B------:R-:W-:-:S06]  /*00e0*/  LEA R8, R0, R0, 0x1 ;  /* 0x0000000000087211 */ /* 0x000fcc00078e08ff */
[----:B------:R-:W2:Y:S08]  /*00f0*/  LDC.64 R4, c[0x0][0x388] ;  /* 0x0000e200ff047b82 */ /* 0x000eb00000000a00 */
[----:B------:R-:W3:Y:S01]  /*0100*/  LDC.64 R6, c[0x0][0x390] ;  /* 0x0000e400ff067b82 */ /* 0x000ee20000000a00 */
[----:B0-----:R-:W-:-:S05]  /*0110*/  IMAD.WIDE.U32 R2, R8, 0x4, R2 ;  /* 0x0000000408027825 */ /* 0x001fca00078e0002 */
[----:B-1----:R-:W4:Y:S01]  /*0120*/  LDG.E R0, desc[UR4][R2.64] ;  /* 0x0000000402007981 */ /* 0x002f22000c1e1900 */
[----:B--2---:R-:W-:-:S03]  /*0130*/  IMAD.WIDE R4, R9, 0x4, R4 ;  /* 0x0000000409047825 */ /* 0x004fc600078e0204 */
[----:B------:R-:W2:Y:S04]  /*0140*/  LDG.E R13, desc[UR4][R2.64+0x4] ;  /* 0x00000404020d7981 */ /* 0x000ea8000c1e1900 */
[----:B------:R-:W4:Y:S04]  /*0150*/  LDG.E R11, desc[UR4][R4.64] ;  /* 0x00000004040b7981 */ /* 0x000f28000c1e1900 */
[----:B------:R-:W2:Y:S04]  /*0160*/  LDG.E R10, desc[UR4][R4.64+0xc] ;  /* 0x00000c04040a7981 */ /* 0x000ea8000c1e1900 */
[----:B------:R-:W5:Y:S04]  /*0170*/  LDG.E R15, desc[UR4][R2.64+0x8] ;  /* 0x00000804020f7981 */ /* 0x000f68000c1e1900 */
[----:B------:R-:W5:Y:S01]  /*0180*/  LDG.E R12, desc[UR4][R4.64+0x18] ;  /* 0x00001804040c7981 */ /* 0x000f62000c1e1900 */
[----:B------:R-:W-:-:S05]  /*0190*/  IADD3 R9, PT, PT, R9, R8, RZ ;  /* 0x0000000809097210 */ /* 0x000fca0007ffe0ff */
[----:B---3--:R-:W-:-:S04]  /*01a0*/  IMAD.WIDE R6, R9, 0x4, R6 ;  /* 0x0000000409067825 */ /* 0x008fc800078e0206 */
[----:B----4-:R-:W-:-:S04]  /*01b0*/  FFMA R0, R0, R11, RZ ;  /* 0x0000000b00007223 */ /* 0x010fc800000000ff */
[----:B--2---:R-:W-:-:S04]  /*01c0*/  FFMA R0, R13, R10, R0 ;  /* 0x0000000a0d007223 */ /* 0x004fc80000000000 */
[----:B-----5:R-:W-:-:S05]  /*01d0*/  FFMA R15, R15, R12, R0 ;  /* 0x0000000c0f0f7223 */ /* 0x020fca0000000000 */
[----:B------:R-:W-:Y:S01]  /*01e0*/  STG.E desc[UR4][R6.64], R15 ;  /* 0x0000000f06007986 */ /* 0x000fe2000c101904 */
[----:B------:R-:W-:Y:S05]  /*01f0*/  EXIT ;  /* 0x000000000000794d */ /* 0x000fea0003800000 */
.L_x_0:
[----:B------:R-:W-:-:S00]  /*0200*/  BRA `(.L_x_0) ;  /* 0xfffffffc00fc7947 */ /* 0x000fc0000383ffff */
[----:B------:R-:W-:-:S00]  /*0210*/  NOP ;  /* 0x0000000000007918 */ /* 0x000fc00000000000 */
        /* <DEDUP_REMOVED lines=14> */
.L_x_1:


//--------------------- .nv.shared.reserved.0     --------------------------
	.section	.nv.shared.reserved.0,"aw",@nobits
	.weak		__nv_reservedSMEM_offset_0_alias
	.size		__nv_reservedSMEM_offset_0_alias, 0, 64
	.other		__nv_reservedSMEM_offset_0_alias,@"STO_CUDA_RESERVED_SHARED STV_DEFAULT"
__nv_reservedSMEM_offset_0_alias:
	.zero		0
	.zero		64


//--------------------- .nv.constant0._Z7MMM_GPUPfS_S_ --------------------------
	.section	.nv.constant0._Z7MMM_GPUPfS_S_,"a",@progbits
	.sectionflags	@""
	.align	4
.nv.constant0._Z7MMM_GPUPfS_S_:
	.zero		920


//--------------------- SYMBOLS --------------------------

	.type		.nv.reservedSmem.offset0,@object
	.size		.nv.reservedSmem.offset0,0x4
